//
// Generated by NVIDIA NVVM Compiler
//
// Compiler Build ID: CL-36424714
// Cuda compilation tools, release 13.0, V13.0.88
// Based on NVVM 20.0.0
//

.version 9.0
.target sm_100
.address_size 64

	// .globl	_Z14interac_atomicP7accountP11transactioni
.global .align 4 .b8 precalc_xorwow_matrix[102400];
.global .align 4 .b8 precalc_xorwow_offset_matrix[102400];
.global .align 4 .b8 mrg32k3aM1[2304];
.global .align 4 .b8 mrg32k3aM2[2304];
.global .align 4 .b8 mrg32k3aM1SubSeq[2016];
.global .align 4 .b8 mrg32k3aM2SubSeq[2016];
.global .align 4 .b8 mrg32k3aM1Seq[2304];
.global .align 4 .b8 mrg32k3aM2Seq[2304];
.const .align 8 .b8 __cr_lgamma_table[72];

.visible .entry _Z14interac_atomicP7accountP11transactioni(
	.param .u64 .ptr .align 1 _Z14interac_atomicP7accountP11transactioni_param_0,
	.param .u64 .ptr .align 1 _Z14interac_atomicP7accountP11transactioni_param_1,
	.param .u32 _Z14interac_atomicP7accountP11transactioni_param_2
)
{
	.local .align 4 .b8 	__local_depot0[4];
	.reg .b64 	%SP;
	.reg .b64 	%SPL;
	.reg .pred 	%p<9>;
	.reg .b32 	%r<33>;
	.reg .b64 	%rd<15>;

	mov.u64 	%SPL, __local_depot0;
	cvta.local.u64 	%SP, %SPL;
	ld.param.u64 	%rd9, [_Z14interac_atomicP7accountP11transactioni_param_0];
	ld.param.u64 	%rd10, [_Z14interac_atomicP7accountP11transactioni_param_1];
	ld.param.u32 	%r6, [_Z14interac_atomicP7accountP11transactioni_param_2];
	mov.u32 	%r7, %ctaid.x;
	mov.u32 	%r8, %ctaid.y;
	mov.u32 	%r9, %ctaid.z;
	mov.u32 	%r10, %tid.x;
	mov.u32 	%r11, %tid.y;
	mov.u32 	%r12, %tid.z;
	add.s32 	%r13, %r9, %r8;
	add.s32 	%r14, %r11, %r7;
	add.s32 	%r15, %r14, %r12;
	mad.lo.s32 	%r16, %r13, 90, %r15;
	shl.b32 	%r17, %r16, 8;
	add.s32 	%r32, %r17, %r10;
	setp.ge.s32 	%p1, %r32, %r6;
	@%p1 bra 	$L__BB0_10;
	cvta.to.global.u64 	%rd1, %rd9;
	cvta.to.global.u64 	%rd2, %rd10;
	add.u64 	%rd14, %SP, 0;
$L__BB0_2:
	mul.wide.s32 	%rd11, %r32, 12;
	add.s64 	%rd3, %rd2, %rd11;
	ld.global.nc.u32 	%r3, [%rd3+4];
	ld.global.nc.u32 	%r4, [%rd3+8];
	setp.eq.s32 	%p2, %r3, %r4;
	@%p2 bra 	$L__BB0_9;
	mul.wide.s32 	%rd12, %r3, 8;
	add.s64 	%rd4, %rd1, %rd12;
	mul.wide.s32 	%rd13, %r4, 8;
	add.s64 	%rd5, %rd1, %rd13;
	setp.gt.s32 	%p3, %r3, %r4;
	selp.b64 	%rd6, %rd4, %rd5, %p3;
	selp.b64 	%rd7, %rd5, %rd4, %p3;
	cvta.to.local.u64 	%rd8, %rd14;
	mov.b32 	%r18, 0;
	st.local.u32 	[%rd8], %r18;
	ld.local.u32 	%r19, [%rd8];
	setp.ne.s32 	%p4, %r19, 0;
	@%p4 bra 	$L__BB0_9;
$L__BB0_4:
	atom.relaxed.global.cas.b32 	%r20, [%rd6], 0, 1;
	setp.ne.s32 	%p5, %r20, 0;
	@%p5 bra 	$L__BB0_8;
	atom.relaxed.global.cas.b32 	%r21, [%rd7], 0, 1;
	setp.ne.s32 	%p6, %r21, 0;
	@%p6 bra 	$L__BB0_7;
	ld.global.nc.u32 	%r23, [%rd3];
	ld.global.u32 	%r24, [%rd4+4];
	sub.s32 	%r25, %r24, %r23;
	st.global.u32 	[%rd4+4], %r25;
	ld.global.u32 	%r26, [%rd5+4];
	add.s32 	%r27, %r26, %r23;
	st.global.u32 	[%rd5+4], %r27;
	atom.global.exch.b32 	%r28, [%rd7], 0;
	atom.global.exch.b32 	%r29, [%rd6], 0;
	mov.b32 	%r30, 1;
	st.local.u32 	[%rd8], %r30;
	bra.uni 	$L__BB0_8;
$L__BB0_7:
	atom.global.exch.b32 	%r22, [%rd6], 0;
$L__BB0_8:
	ld.local.u32 	%r31, [%rd8];
	setp.eq.s32 	%p7, %r31, 0;
	@%p7 bra 	$L__BB0_4;
$L__BB0_9:
	add.s32 	%r32, %r32, 23040;
	setp.lt.s32 	%p8, %r32, %r6;
	@%p8 bra 	$L__BB0_2;
$L__BB0_10:
	ret;

}


// ===== COMPILED SASS (sm_100) =====

	.target	sm_100

	.elftype	@"ET_EXEC"


//--------------------- .note.nv.tkinfo           --------------------------
	.section	.note.nv.tkinfo,"",@"SHT_NOTE"
	.sectionflags	@"SHF_NOTE_NV_TKINFO"
	.tkinfo
        /*0018*/ 	.word	0x00000002
        /*0030*/ 	.string	""
        /*0030*/ 	.string	"ptxas"
        /*0030*/ 	.string	"Cuda compilation tools, release 13.0, V13.0.88"
        /*0030*/ 	.string	"Build cuda_13.0.r13.0/compiler.36424714_0"
        /*0030*/ 	.string	"-arch sm_100 -m 64 "



//--------------------- .note.nv.cuinfo           --------------------------
	.section	.note.nv.cuinfo,"",@"SHT_NOTE"
	.sectionflags	@"SHF_NOTE_NV_CUINFO"
        /*0018*/ 	.short	0x0002
        /*001a*/ 	.short	0x0064
        /*001c*/ 	.short	0x0082
	.zero		2


//--------------------- .nv.info                  --------------------------
	.section	.nv.info,"",@"SHT_CUDA_INFO"
	.align	4


	//----- nvinfo : EIATTR_REGCOUNT
	.align		4
        /*0000*/ 	.byte	0x04, 0x2f
        /*0002*/ 	.short	(.L_10 - .L_9)
	.align		4
.L_9:
        /*0004*/ 	.word	index@(_Z14interac_atomicP7accountP11transactioni)
        /*0008*/ 	.word	0x00000016


	//----- nvinfo : EIATTR_FRAME_SIZE
	.align		4
.L_10:
        /*000c*/ 	.byte	0x04, 0x11
        /*000e*/ 	.short	(.L_12 - .L_11)
	.align		4
.L_11:
        /*0010*/ 	.word	index@(_Z14interac_atomicP7accountP11transactioni)
        /*0014*/ 	.word	0x00000008


	//----- nvinfo : EIATTR_MIN_STACK_SIZE
	.align		4
.L_12:
        /*0018*/ 	.byte	0x04, 0x12
        /*001a*/ 	.short	(.L_14 - .L_13)
	.align		4
.L_13:
        /*001c*/ 	.word	index@(_Z14interac_atomicP7accountP11transactioni)
        /*0020*/ 	.word	0x00000008
.L_14:


//--------------------- .nv.compat                --------------------------
	.section	.nv.compat,"",@"SHT_CUDA_COMPAT_INFO"
	.align	4
        /*0000*/ 	.byte	0x02, 0x09, 0x00, 0x00, 0x02, 0x02, 0x01, 0x00, 0x02, 0x05, 0x05, 0x00, 0x03, 0x07, 0x01, 0x01
        /*0010*/ 	.byte	0x02, 0x03, 0x00, 0x00, 0x02, 0x06, 0x01, 0x00, 0x04, 0x0b, 0x08, 0x00, 0x09, 0x00, 0x00, 0x00
        /*0020*/ 	.byte	0x00, 0x00, 0x00, 0x00


//--------------------- .nv.info._Z14interac_atomicP7accountP11transactioni --------------------------
	.section	.nv.info._Z14interac_atomicP7accountP11transactioni,"",@"SHT_CUDA_INFO"
	.sectionflags	@""
	.align	4


	//----- nvinfo : EIATTR_CUDA_API_VERSION
	.align		4
        /*0000*/ 	.byte	0x04, 0x37
        /*0002*/ 	.short	(.L_16 - .L_15)
.L_15:
        /*0004*/ 	.word	0x00000082


	//----- nvinfo : EIATTR_KPARAM_INFO
	.align		4
.L_16:
        /*0008*/ 	.byte	0x04, 0x17
        /*000a*/ 	.short	(.L_18 - .L_17)
.L_17:
        /*000c*/ 	.word	0x00000000
        /*0010*/ 	.short	0x0002
        /*0012*/ 	.short	0x0010
        /*0014*/ 	.byte	0x00, 0xf0, 0x11, 0x00


	//----- nvinfo : EIATTR_KPARAM_INFO
	.align		4
.L_18:
        /*0018*/ 	.byte	0x04, 0x17
        /*001a*/ 	.short	(.L_20 - .L_19)
.L_19:
        /*001c*/ 	.word	0x00000000
        /*0020*/ 	.short	0x0001
        /*0022*/ 	.short	0x0008
        /*0024*/ 	.byte	0x00, 0xf5, 0x21, 0x00


	//----- nvinfo : EIATTR_KPARAM_INFO
	.align		4
.L_20:
        /*0028*/ 	.byte	0x04, 0x17
        /*002a*/ 	.short	(.L_22 - .L_21)
.L_21:
        /*002c*/ 	.word	0x00000000
        /*0030*/ 	.short	0x0000
        /*0032*/ 	.short	0x0000
        /*0034*/ 	.byte	0x00, 0xf5, 0x21, 0x00


	//----- nvinfo : EIATTR_SPARSE_MMA_MASK
	.align		4
.L_22:
        /*0038*/ 	.byte	0x03, 0x50
        /*003a*/ 	.short	0x0000


	//----- nvinfo : EIATTR_MAXREG_COUNT
	.align		4
        /*003c*/ 	.byte	0x03, 0x1b
        /*003e*/ 	.short	0x00ff


	//----- nvinfo : EIATTR_MERCURY_ISA_VERSION
	.align		4
        /*0040*/ 	.byte	0x03, 0x5f
        /*0042*/ 	.short	0x0101


	//----- nvinfo : EIATTR_VRC_CTA_INIT_COUNT
	.align		4
        /*0044*/ 	.byte	0x02, 0x4a
	.zero		1
	.zero		1


	//----- nvinfo : EIATTR_EXIT_INSTR_OFFSETS
	.align		4
        /*0048*/ 	.byte	0x04, 0x1c
        /*004a*/ 	.short	(.L_24 - .L_23)


	//   ....[0]....
.L_23:
        /*004c*/ 	.word	0x000000e0


	//   ....[1]....
        /*0050*/ 	.word	0x00000540


	//----- nvinfo : EIATTR_CRS_STACK_SIZE
	.align		4
.L_24:
        /*0054*/ 	.byte	0x04, 0x1e
        /*0056*/ 	.short	(.L_26 - .L_25)
.L_25:
        /*0058*/ 	.word	0x00000000


	//----- nvinfo : EIATTR_CBANK_PARAM_SIZE
	.align		4
.L_26:
        /*005c*/ 	.byte	0x03, 0x19
        /*005e*/ 	.short	0x0014


	//----- nvinfo : EIATTR_PARAM_CBANK
	.align		4
        /*0060*/ 	.byte	0x04, 0x0a
        /*0062*/ 	.short	(.L_28 - .L_27)
	.align		4
.L_27:
        /*0064*/ 	.word	index@(.nv.constant0._Z14interac_atomicP7accountP11transactioni)
        /*0068*/ 	.short	0x0380
        /*006a*/ 	.short	0x0014


	//----- nvinfo : EIATTR_SW_WAR
	.align		4
.L_28:
        /*006c*/ 	.byte	0x04, 0x36
        /*006e*/ 	.short	(.L_30 - .L_29)
.L_29:
        /*0070*/ 	.word	0x00000008
.L_30:


//--------------------- .nv.callgraph             --------------------------
	.section	.nv.callgraph,"",@"SHT_CUDA_CALLGRAPH"
	.align	4
	.sectionentsize	8
	.align		4
        /*0000*/ 	.word	0x00000000
	.align		4
        /*0004*/ 	.word	0xffffffff
	.align		4
        /*0008*/ 	.word	0x00000000
	.align		4
        /*000c*/ 	.word	0xfffffffe
	.align		4
        /*0010*/ 	.word	0x00000000
	.align		4
        /*0014*/ 	.word	0xfffffffd
	.align		4
        /*0018*/ 	.word	0x00000000
	.align		4
        /*001c*/ 	.word	0xfffffffc


//--------------------- .nv.constant4             --------------------------
	.section	.nv.constant4,"a",@progbits
	.align	8
	.align		8
.nv.constant4:
        /*0000*/ 	.dword	precalc_xorwow_matrix
	.align		8
        /*0008*/ 	.dword	precalc_xorwow_offset_matrix
	.align		8
        /*0010*/ 	.dword	mrg32k3aM1
	.align		8
        /*0018*/ 	.dword	mrg32k3aM2
	.align		8
        /*0020*/ 	.dword	mrg32k3aM1SubSeq
	.align		8
        /*0028*/ 	.dword	mrg32k3aM2SubSeq
	.align		8
        /*0030*/ 	.dword	mrg32k3aM1Seq
	.align		8
        /*0038*/ 	.dword	mrg32k3aM2Seq


//--------------------- .nv.constant3             --------------------------
	.section	.nv.constant3,"a",@progbits
	.align	8
.nv.constant3:
	.type		__cr_lgamma_table,@object
	.size		__cr_lgamma_table,(.L_8 - __cr_lgamma_table)
__cr_lgamma_table:
        /*0000*/ 	.byte	0x00, 0x00, 0x00, 0x00, 0x00, 0x00, 0x00, 0x00, 0x00, 0x00, 0x00, 0x00, 0x00, 0x00, 0x00, 0x00
        /*0010*/ 	.byte	0xef, 0x39, 0xfa, 0xfe, 0x42, 0x2e, 0xe6, 0x3f, 0x02, 0x20, 0x2a, 0xfa, 0x0b, 0xab, 0xfc, 0x3f
        /*0020*/ 	.byte	0xf9, 0x2c, 0x92, 0x7c, 0xa7, 0x6c, 0x09, 0x40, 0xc9, 0x79, 0x44, 0x3c, 0x64, 0x26, 0x13, 0x40
        /*0030*/ 	.byte	0xca, 0x01, 0xcf, 0x3a, 0x27, 0x51, 0x1a, 0x40, 0x30, 0xcc, 0x2d, 0xf3, 0xe1, 0x0c, 0x21, 0x40
        /*0040*/ 	.byte	0x0d, 0xb7, 0xfc, 0x82, 0x8e, 0x35, 0x25, 0x40
.L_8:


//--------------------- .text._Z14interac_atomicP7accountP11transactioni --------------------------
	.section	.text._Z14interac_atomicP7accountP11transactioni,"ax",@progbits
	.align	128
        .global         _Z14interac_atomicP7accountP11transactioni
        .type           _Z14interac_atomicP7accountP11transactioni,@function
        .size           _Z14interac_atomicP7accountP11transactioni,(.L_x_8 - _Z14interac_atomicP7accountP11transactioni)
        .other          _Z14interac_atomicP7accountP11transactioni,@"STO_CUDA_ENTRY STV_DEFAULT"
_Z14interac_atomicP7accountP11transactioni:
.text._Z14interac_atomicP7accountP11transactioni:
[----:B------:R-:W0:Y:S01]  /*0000*/  LDC R1, c[0x0][0x37c] ;  /* 0x0000df00ff017b82 */ /* 0x000e220000000800 */
[----:B------:R-:W1:Y:S07]  /*0010*/  S2R R3, SR_TID.Y ;  /* 0x0000000000037919 */ /* 0x000e6e0000002200 */
[----:B------:R-:W1:Y:S01]  /*0020*/  S2UR UR4, SR_CTAID.X ;  /* 0x00000000000479c3 */ /* 0x000e620000002500 */
[----:B------:R-:W2:Y:S01]  /*0030*/  LDCU UR6, c[0x0][0x390] ;  /* 0x00007200ff0677ac */ /* 0x000ea20008000800 */
[----:B0-----:R-:W-:Y:S01]  /*0040*/  VIADD R1, R1, 0xfffffff8 ;  /* 0xfffffff801017836 */ /* 0x001fe20000000000 */
[----:B------:R-:W1:Y:S01]  /*0050*/  S2R R2, SR_TID.Z ;  /* 0x0000000000027919 */ /* 0x000e620000002300 */
[----:B------:R-:W0:Y:S04]  /*0060*/  S2R R0, SR_CTAID.Z ;  /* 0x0000000000007919 */ /* 0x000e280000002700 */
[----:B------:R-:W0:Y:S01]  /*0070*/  S2UR UR5, SR_CTAID.Y ;  /* 0x00000000000579c3 */ /* 0x000e220000002600 */
[----:B------:R-:W3:Y:S01]  /*0080*/  S2R R5, SR_TID.X ;  /* 0x0000000000057919 */ /* 0x000ee20000002100 */
[----:B-1----:R-:W-:Y:S01]  /*0090*/  IADD3 R3, PT, PT, R2, UR4, R3 ;  /* 0x0000000402037c10 */ /* 0x002fe2000fffe003 */
[----:B0-----:R-:W-:-:S04]  /*00a0*/  VIADD R0, R0, UR5 ;  /* 0x0000000500007c36 */ /* 0x001fc80008000000 */
[----:B------:R-:W-:-:S04]  /*00b0*/  IMAD R0, R0, 0x5a, R3 ;  /* 0x0000005a00007824 */ /* 0x000fc800078e0203 */
[----:B---3--:R-:W-:-:S05]  /*00c0*/  IMAD R0, R0, 0x100, R5 ;  /* 0x0000010000007824 */ /* 0x008fca00078e0205 */
[----:B--2---:R-:W-:-:S13]  /*00d0*/  ISETP.GE.AND P0, PT, R0, UR6, PT ;  /* 0x0000000600007c0c */ /* 0x004fda000bf06270 */
[----:B------:R-:W-:Y:S05]  /*00e0*/  @P0 EXIT ;  /* 0x000000000000094d */ /* 0x000fea0003800000 */
[----:B------:R-:W0:Y:S01]  /*00f0*/  LDC.64 R14, c[0x0][0x358] ;  /* 0x0000d600ff0e7b82 */ /* 0x000e220000000a00 */
[----:B------:R-:W1:Y:S02]  /*0100*/  LDCU UR4, c[0x0][0x2f8] ;  /* 0x00005f00ff0477ac */ /* 0x000e640008000800 */
[----:B-1----:R-:W-:-:S07]  /*0110*/  VIADD R18, R1, UR4 ;  /* 0x0000000401127c36 */ /* 0x002fce0008000000 */
.L_x_6:
[----:B-1----:R-:W1:Y:S01]  /*0120*/  LDC.64 R2, c[0x0][0x388] ;  /* 0x0000e200ff027b82 */ /* 0x002e620000000a00 */
[C---:B0-----:R-:W-:Y:S02]  /*0130*/  R2UR UR4, R14.reuse ;  /* 0x000000000e0472ca */ /* 0x041fe400000e0000 */
[C---:B------:R-:W-:Y:S02]  /*0140*/  R2UR UR5, R15.reuse ;  /* 0x000000000f0572ca */ /* 0x040fe400000e0000 */
[----:B------:R-:W-:Y:S02]  /*0150*/  R2UR UR6, R14 ;  /* 0x000000000e0672ca */ /* 0x000fe400000e0000 */
[----:B------:R-:W-:Y:S01]  /*0160*/  R2UR UR7, R15 ;  /* 0x000000000f0772ca */ /* 0x000fe200000e0000 */
[----:B-1----:R-:W-:-:S08]  /*0170*/  IMAD.WIDE R2, R0, 0xc, R2 ;  /* 0x0000000c00027825 */ /* 0x002fd000078e0202 */
[----:B------:R-:W2:Y:S01]  /*0180*/  LDG.E.CONSTANT R9, desc[UR4][R2.64+0x4] ;  /* 0x0000040402097981 */ /* 0x000ea2000c1e9900 */
[----:B------:R-:W0:Y:S03]  /*0190*/  LDCU UR4, c[0x0][0x390] ;  /* 0x00007200ff0477ac */ /* 0x000e260008000800 */
[----:B------:R-:W2:Y:S01]  /*01a0*/  LDG.E.CONSTANT R8, desc[UR6][R2.64+0x8] ;  /* 0x0000080602087981 */ /* 0x000ea2000c1e9900 */
[----:B------:R-:W-:Y:S01]  /*01b0*/  VIADD R0, R0, 0x5a00 ;  /* 0x00005a0000007836 */ /* 0x000fe20000000000 */
[----:B------:R-:W-:Y:S04]  /*01c0*/  BSSY.RECONVERGENT B0, `(.L_x_0) ;  /* 0x0000036000007945 */ /* 0x000fe80003800200 */
[----:B0-----:R-:W-:-:S02]  /*01d0*/  ISETP.GE.AND P0, PT, R0, UR4, PT ;  /* 0x0000000400007c0c */ /* 0x001fc4000bf06270 */
[----:B--2---:R-:W-:-:S13]  /*01e0*/  ISETP.NE.AND P1, PT, R9, R8, PT ;  /* 0x000000080900720c */ /* 0x004fda0003f25270 */
[----:B-----5:R-:W-:Y:S05]  /*01f0*/  @!P1 BRA `(.L_x_1) ;  /* 0x0000000000c89947 */ /* 0x020fea0003800000 */
[----:B------:R-:W0:Y:S01]  /*0200*/  LDCU UR4, c[0x0][0x2f8] ;  /* 0x00005f00ff0477ac */ /* 0x000e220008000800 */
[----:B------:R-:W1:Y:S01]  /*0210*/  LDC.64 R6, c[0x0][0x380] ;  /* 0x0000e000ff067b82 */ /* 0x000e620000000a00 */
[C---:B------:R-:W-:Y:S01]  /*0220*/  ISETP.GT.AND P1, PT, R9.reuse, R8, PT ;  /* 0x000000080900720c */ /* 0x040fe20003f24270 */
[----:B0-----:R-:W-:Y:S01]  /*0230*/  VIADD R12, R18, -UR4 ;  /* 0x80000004120c7c36 */ /* 0x001fe20008000000 */
[----:B------:R-:W-:Y:S02]  /*0240*/  UMOV UR4, URZ ;  /* 0x000000ff00047c82 */ /* 0x000fe40008000000 */
[----:B------:R-:W-:Y:S02]  /*0250*/  UISETP.NE.AND UP0, UPT, UR4, URZ, UPT ;  /* 0x000000ff0400728c */ /* 0x000fe4000bf05270 */
[----:B------:R0:W-:Y:S01]  /*0260*/  STL [R12], RZ ;  /* 0x000000ff0c007387 */ /* 0x0001e20000100800 */
[----:B-1----:R-:W-:-:S04]  /*0270*/  IMAD.WIDE R4, R9, 0x8, R6 ;  /* 0x0000000809047825 */ /* 0x002fc800078e0206 */
[----:B------:R-:W-:-:S03]  /*0280*/  IMAD.WIDE R6, R8, 0x8, R6 ;  /* 0x0000000808067825 */ /* 0x000fc600078e0206 */
[----:B------:R-:W-:Y:S02]  /*0290*/  SEL R8, R4, R6, P1 ;  /* 0x0000000604087207 */ /* 0x000fe40000800000 */
[----:B------:R-:W-:Y:S02]  /*02a0*/  SEL R9, R5, R7, P1 ;  /* 0x0000000705097207 */ /* 0x000fe40000800000 */
[----:B------:R-:W-:Y:S02]  /*02b0*/  SEL R10, R6, R4, P1 ;  /* 0x00000004060a7207 */ /* 0x000fe40000800000 */
[----:B------:R-:W-:Y:S01]  /*02c0*/  SEL R11, R7, R5, P1 ;  /* 0x00000005070b7207 */ /* 0x000fe20000800000 */
[----:B0-----:R-:W-:Y:S06]  /*02d0*/  BRA.U UP0, `(.L_x_1) ;  /* 0x0000000100907547 */ /* 0x001fec000b800000 */
.L_x_5:
[----:B------:R-:W-:Y:S02]  /*02e0*/  IMAD.MOV.U32 R17, RZ, RZ, 0x1 ;  /* 0x00000001ff117424 */ /* 0x000fe400078e00ff */
[----:B------:R-:W-:-:S05]  /*02f0*/  IMAD.MOV.U32 R16, RZ, RZ, RZ ;  /* 0x000000ffff107224 */ /* 0x000fca00078e00ff */
[----:B------:R-:W2:Y:S01]  /*0300*/  ATOMG.E.CAS.STRONG.GPU PT, R13, [R8], R16, R17 ;  /* 0x00000010080d73a9 */ /* 0x000ea200001ee111 */
[----:B------:R-:W-:Y:S01]  /*0310*/  BSSY.RECONVERGENT B1, `(.L_x_2) ;  /* 0x000001d000017945 */ /* 0x000fe20003800200 */
[----:B--2---:R-:W-:-:S13]  /*0320*/  ISETP.NE.AND P1, PT, R13, RZ, PT ;  /* 0x000000ff0d00720c */ /* 0x004fda0003f25270 */
[----:B-1---5:R-:W-:Y:S05]  /*0330*/  @P1 BRA `(.L_x_3) ;  /* 0x0000000000681947 */ /* 0x022fea0003800000 */
[----:B------:R-:W-:Y:S02]  /*0340*/  IMAD.MOV.U32 R16, RZ, RZ, RZ ;  /* 0x000000ffff107224 */ /* 0x000fe400078e00ff */
[----:B------:R-:W-:-:S05]  /*0350*/  IMAD.MOV.U32 R17, RZ, RZ, 0x1 ;  /* 0x00000001ff117424 */ /* 0x000fca00078e00ff */
[----:B------:R-:W2:Y:S02]  /*0360*/  ATOMG.E.CAS.STRONG.GPU PT, R13, [R10], R16, R17 ;  /* 0x000000100a0d73a9 */ /* 0x000ea400001ee111 */
[----:B--2---:R-:W-:-:S13]  /*0370*/  ISETP.NE.AND P1, PT, R13, RZ, PT ;  /* 0x000000ff0d00720c */ /* 0x004fda0003f25270 */
[----:B------:R-:W-:Y:S05]  /*0380*/  @P1 BRA `(.L_x_4) ;  /* 0x0000000000481947 */ /* 0x000fea0003800000 */
[C---:B------:R-:W-:Y:S02]  /*0390*/  R2UR UR4, R14.reuse ;  /* 0x000000000e0472ca */ /* 0x040fe400000e0000 */
[C---:B------:R-:W-:Y:S02]  /*03a0*/  R2UR UR5, R15.reuse ;  /* 0x000000000f0572ca */ /* 0x040fe400000e0000 */
[----:B------:R-:W-:Y:S02]  /*03b0*/  R2UR UR6, R14 ;  /* 0x000000000e0672ca */ /* 0x000fe400000e0000 */
[----:B------:R-:W-:-:S09]  /*03c0*/  R2UR UR7, R15 ;  /* 0x000000000f0772ca */ /* 0x000fd200000e0000 */
[----:B------:R-:W2:Y:S04]  /*03d0*/  LDG.E.CONSTANT R13, desc[UR4][R2.64] ;  /* 0x00000004020d7981 */ /* 0x000ea8000c1e9900 */
[----:B------:R-:W2:Y:S02]  /*03e0*/  LDG.E R16, desc[UR6][R4.64+0x4] ;  /* 0x0000040604107981 */ /* 0x000ea4000c1e1900 */
[----:B--2---:R-:W-:-:S05]  /*03f0*/  IMAD.IADD R17, R16, 0x1, -R13 ;  /* 0x0000000110117824 */ /* 0x004fca00078e0a0d */
[----:B------:R0:W-:Y:S04]  /*0400*/  STG.E desc[UR4][R4.64+0x4], R17 ;  /* 0x0000041104007986 */ /* 0x0001e8000c101904 */
[----:B------:R-:W2:Y:S01]  /*0410*/  LDG.E R16, desc[UR6][R6.64+0x4] ;  /* 0x0000040606107981 */ /* 0x000ea2000c1e1900 */
[----:B------:R-:W-:Y:S02]  /*0420*/  R2UR UR8, R14 ;  /* 0x000000000e0872ca */ /* 0x000fe400000e0000 */
[----:B------:R-:W-:Y:S01]  /*0430*/  R2UR UR9, R15 ;  /* 0x000000000f0972ca */ /* 0x000fe200000e0000 */
[----:B------:R-:W-:-:S05]  /*0440*/  IMAD.MOV.U32 R19, RZ, RZ, 0x1 ;  /* 0x00000001ff137424 */ /* 0x000fca00078e00ff */
[----:B------:R0:W-:Y:S01]  /*0450*/  STL [R12], R19 ;  /* 0x000000130c007387 */ /* 0x0001e20000100800 */
[----:B--2---:R-:W-:-:S05]  /*0460*/  IMAD.IADD R13, R13, 0x1, R16 ;  /* 0x000000010d0d7824 */ /* 0x004fca00078e0210 */
[----:B------:R0:W-:Y:S04]  /*0470*/  STG.E desc[UR4][R6.64+0x4], R13 ;  /* 0x0000040d06007986 */ /* 0x0001e8000c101904 */
[----:B------:R0:W5:Y:S04]  /*0480*/  ATOMG.E.EXCH.STRONG.GPU PT, RZ, desc[UR6][R10.64], RZ ;  /* 0x800000ff0aff79a8 */ /* 0x000168000c1ef106 */
[----:B------:R0:W5:Y:S01]  /*0490*/  ATOMG.E.EXCH.STRONG.GPU PT, RZ, desc[UR8][R8.64], RZ ;  /* 0x800000ff08ff79a8 */ /* 0x000162000c1ef108 */
[----:B------:R-:W-:Y:S05]  /*04a0*/  BRA `(.L_x_3) ;  /* 0x00000000000c7947 */ /* 0x000fea0003800000 */
.L_x_4:
[----:B------:R-:W-:Y:S02]  /*04b0*/  R2UR UR4, R14 ;  /* 0x000000000e0472ca */ /* 0x000fe400000e0000 */
[----:B------:R-:W-:-:S13]  /*04c0*/  R2UR UR5, R15 ;  /* 0x000000000f0572ca */ /* 0x000fda00000e0000 */
[----:B------:R1:W5:Y:S02]  /*04d0*/  ATOMG.E.EXCH.STRONG.GPU PT, RZ, desc[UR4][R8.64], RZ ;  /* 0x800000ff08ff79a8 */ /* 0x000364000c1ef104 */
.L_x_3:
[----:B------:R-:W-:Y:S05]  /*04e0*/  BSYNC.RECONVERGENT B1 ;  /* 0x0000000000017941 */ /* 0x000fea0003800200 */
.L_x_2:
[----:B0-----:R-:W2:Y:S02]  /*04f0*/  LDL R13, [R12] ;  /* 0x000000000c0d7983 */ /* 0x001ea40000100800 */
[----:B--2---:R-:W-:-:S13]  /*0500*/  ISETP.NE.AND P1, PT, R13, RZ, PT ;  /* 0x000000ff0d00720c */ /* 0x004fda0003f25270 */
[----:B------:R-:W-:Y:S05]  /*0510*/  @!P1 BRA `(.L_x_5) ;  /* 0xfffffffc00709947 */ /* 0x000fea000383ffff */
.L_x_1:
[----:B------:R-:W-:Y:S05]  /*0520*/  BSYNC.RECONVERGENT B0 ;  /* 0x0000000000007941 */ /* 0x000fea0003800200 */
.L_x_0:
[----:B------:R-:W-:Y:S05]  /*0530*/  @!P0 BRA `(.L_x_6) ;  /* 0xfffffff800f88947 */ /* 0x000fea000383ffff */
[----:B------:R-:W-:Y:S05]  /*0540*/  EXIT ;  /* 0x000000000000794d */ /* 0x000fea0003800000 */
.L_x_7:
[----:B------:R-:W-:-:S00]  /*0550*/  BRA `(.L_x_7) ;  /* 0xfffffffc00fc7947 */ /* 0x000fc0000383ffff */
[----:B------:R-:W-:-:S00]  /*0560*/  NOP ;  /* 0x0000000000007918 */ /* 0x000fc00000000000 */
        /* <DEDUP_REMOVED lines=9> */
.L_x_8:


//--------------------- .nv.global.init           --------------------------
	.section	.nv.global.init,"aw",@progbits
	.align	4
.nv.global.init:
	.type		mrg32k3aM1SubSeq,@object
	.size		mrg32k3aM1SubSeq,(mrg32k3aM2SubSeq - mrg32k3aM1SubSeq)
mrg32k3aM1SubSeq:
        /*0000*/ 	.byte	0x0b, 0xcc, 0xee, 0x04, 0x73, 0x29, 0x8b, 0x6f, 0xf6, 0x53, 0x03, 0xf6, 0x23, 0xf6, 0xea, 0xda
        /* <DEDUP_REMOVED lines=125> */
	.type		mrg32k3aM2SubSeq,@object
	.size		mrg32k3aM2SubSeq,(mrg32k3aM1 - mrg32k3aM2SubSeq)
mrg32k3aM2SubSeq:
        /* <DEDUP_REMOVED lines=126> */
	.type		mrg32k3aM1,@object
	.size		mrg32k3aM1,(mrg32k3aM1Seq - mrg32k3aM1)
mrg32k3aM1:
        /* <DEDUP_REMOVED lines=144> */
	.type		mrg32k3aM1Seq,@object
	.size		mrg32k3aM1Seq,(mrg32k3aM2 - mrg32k3aM1Seq)
mrg32k3aM1Seq:
        /* <DEDUP_REMOVED lines=144> */
	.type		mrg32k3aM2,@object
	.size		mrg32k3aM2,(mrg32k3aM2Seq - mrg32k3aM2)
mrg32k3aM2:
        /* <DEDUP_REMOVED lines=144> */
	.type		mrg32k3aM2Seq,@object
	.size		mrg32k3aM2Seq,(precalc_xorwow_matrix - mrg32k3aM2Seq)
mrg32k3aM2Seq:
        /* <DEDUP_REMOVED lines=144> */
	.type		precalc_xorwow_matrix,@object
	.size		precalc_xorwow_matrix,(precalc_xorwow_offset_matrix - precalc_xorwow_matrix)
precalc_xorwow_matrix:
        /* <DEDUP_REMOVED lines=6400> */
	.type		precalc_xorwow_offset_matrix,@object
	.size		precalc_xorwow_offset_matrix,(.L_1 - precalc_xorwow_offset_matrix)
precalc_xorwow_offset_matrix:
        /* <DEDUP_REMOVED lines=6400> */
.L_1:


//--------------------- .nv.shared.reserved.0     --------------------------
	.section	.nv.shared.reserved.0,"aw",@nobits
	.weak		__nv_reservedSMEM_offset_0_alias
	.size		__nv_reservedSMEM_offset_0_alias, 0, 64
	.other		__nv_reservedSMEM_offset_0_alias,@"STO_CUDA_RESERVED_SHARED STV_DEFAULT"
__nv_reservedSMEM_offset_0_alias:
	.zero		0
	.zero		64


//--------------------- .nv.constant0._Z14interac_atomicP7accountP11transactioni --------------------------
	.section	.nv.constant0._Z14interac_atomicP7accountP11transactioni,"a",@progbits
	.sectionflags	@""
	.align	4
.nv.constant0._Z14interac_atomicP7accountP11transactioni:
	.zero		916


//--------------------- SYMBOLS --------------------------

	.type		.nv.reservedSmem.offset0,@object
	.size		.nv.reservedSmem.offset0,0x4
